//
// Generated by NVIDIA NVVM Compiler
//
// Compiler Build ID: CL-36424714
// Cuda compilation tools, release 13.0, V13.0.88
// Based on NVVM 20.0.0
//

.version 9.0
.target sm_100
.address_size 64

	// .globl	_Z6conv1dPfS_S_

.visible .entry _Z6conv1dPfS_S_(
	.param .u64 .ptr .align 1 _Z6conv1dPfS_S__param_0,
	.param .u64 .ptr .align 1 _Z6conv1dPfS_S__param_1,
	.param .u64 .ptr .align 1 _Z6conv1dPfS_S__param_2
)
{
	.reg .pred 	%p<2>;
	.reg .b32 	%r<6>;
	.reg .b32 	%f<10>;
	.reg .b64 	%rd<10>;

	ld.param.u64 	%rd1, [_Z6conv1dPfS_S__param_0];
	ld.param.u64 	%rd2, [_Z6conv1dPfS_S__param_1];
	ld.param.u64 	%rd3, [_Z6conv1dPfS_S__param_2];
	mov.u32 	%r2, %ctaid.x;
	mov.u32 	%r3, %ntid.x;
	mov.u32 	%r4, %tid.x;
	mad.lo.s32 	%r1, %r2, %r3, %r4;
	setp.gt.s32 	%p1, %r1, 311;
	@%p1 bra 	$L__BB0_2;
	cvta.to.global.u64 	%rd4, %rd1;
	cvta.to.global.u64 	%rd5, %rd2;
	cvta.to.global.u64 	%rd6, %rd3;
	mul.wide.s32 	%rd7, %r1, 4;
	add.s64 	%rd8, %rd6, %rd7;
	mov.b32 	%r5, 0;
	st.global.u32 	[%rd8], %r5;
	add.s64 	%rd9, %rd4, %rd7;
	ld.global.f32 	%f1, [%rd9];
	ld.global.f32 	%f2, [%rd5];
	fma.rn.f32 	%f3, %f1, %f2, 0f00000000;
	st.global.f32 	[%rd8], %f3;
	ld.global.f32 	%f4, [%rd9+4];
	ld.global.f32 	%f5, [%rd5+4];
	fma.rn.f32 	%f6, %f4, %f5, %f3;
	st.global.f32 	[%rd8], %f6;
	ld.global.f32 	%f7, [%rd9+8];
	ld.global.f32 	%f8, [%rd5+8];
	fma.rn.f32 	%f9, %f7, %f8, %f6;
	st.global.f32 	[%rd8], %f9;
$L__BB0_2:
	ret;

}


// ===== COMPILED SASS (sm_100) =====

	.target	sm_100

	.elftype	@"ET_EXEC"


//--------------------- .note.nv.tkinfo           --------------------------
	.section	.note.nv.tkinfo,"",@"SHT_NOTE"
	.sectionflags	@"SHF_NOTE_NV_TKINFO"
	.tkinfo
        /*0018*/ 	.word	0x00000002
        /*0030*/ 	.string	""
        /*0030*/ 	.string	"ptxas"
        /*0030*/ 	.string	"Cuda compilation tools, release 13.0, V13.0.88"
        /*0030*/ 	.string	"Build cuda_13.0.r13.0/compiler.36424714_0"
        /*0030*/ 	.string	"-arch sm_100 -m 64 "



//--------------------- .note.nv.cuinfo           --------------------------
	.section	.note.nv.cuinfo,"",@"SHT_NOTE"
	.sectionflags	@"SHF_NOTE_NV_CUINFO"
        /*0018*/ 	.short	0x0002
        /*001a*/ 	.short	0x0064
        /*001c*/ 	.short	0x0082
	.zero		2


//--------------------- .nv.info                  --------------------------
	.section	.nv.info,"",@"SHT_CUDA_INFO"
	.align	4


	//----- nvinfo : EIATTR_REGCOUNT
	.align		4
        /*0000*/ 	.byte	0x04, 0x2f
        /*0002*/ 	.short	(.L_1 - .L_0)
	.align		4
.L_0:
        /*0004*/ 	.word	index@(_Z6conv1dPfS_S_)
        /*0008*/ 	.word	0x00000010


	//----- nvinfo : EIATTR_FRAME_SIZE
	.align		4
.L_1:
        /*000c*/ 	.byte	0x04, 0x11
        /*000e*/ 	.short	(.L_3 - .L_2)
	.align		4
.L_2:
        /*0010*/ 	.word	index@(_Z6conv1dPfS_S_)
        /*0014*/ 	.word	0x00000000


	//----- nvinfo : EIATTR_MIN_STACK_SIZE
	.align		4
.L_3:
        /*0018*/ 	.byte	0x04, 0x12
        /*001a*/ 	.short	(.L_5 - .L_4)
	.align		4
.L_4:
        /*001c*/ 	.word	index@(_Z6conv1dPfS_S_)
        /*0020*/ 	.word	0x00000000
.L_5:


//--------------------- .nv.compat                --------------------------
	.section	.nv.compat,"",@"SHT_CUDA_COMPAT_INFO"
	.align	4
        /*0000*/ 	.byte	0x02, 0x09, 0x00, 0x00, 0x02, 0x02, 0x01, 0x00, 0x02, 0x05, 0x05, 0x00, 0x03, 0x07, 0x01, 0x01
        /*0010*/ 	.byte	0x02, 0x03, 0x00, 0x00, 0x02, 0x06, 0x01, 0x00, 0x04, 0x0b, 0x08, 0x00, 0x09, 0x00, 0x00, 0x00
        /*0020*/ 	.byte	0x00, 0x00, 0x00, 0x00


//--------------------- .nv.info._Z6conv1dPfS_S_  --------------------------
	.section	.nv.info._Z6conv1dPfS_S_,"",@"SHT_CUDA_INFO"
	.sectionflags	@""
	.align	4


	//----- nvinfo : EIATTR_CUDA_API_VERSION
	.align		4
        /*0000*/ 	.byte	0x04, 0x37
        /*0002*/ 	.short	(.L_7 - .L_6)
.L_6:
        /*0004*/ 	.word	0x00000082


	//----- nvinfo : EIATTR_KPARAM_INFO
	.align		4
.L_7:
        /*0008*/ 	.byte	0x04, 0x17
        /*000a*/ 	.short	(.L_9 - .L_8)
.L_8:
        /*000c*/ 	.word	0x00000000
        /*0010*/ 	.short	0x0002
        /*0012*/ 	.short	0x0010
        /*0014*/ 	.byte	0x00, 0xf5, 0x21, 0x00


	//----- nvinfo : EIATTR_KPARAM_INFO
	.align		4
.L_9:
        /*0018*/ 	.byte	0x04, 0x17
        /*001a*/ 	.short	(.L_11 - .L_10)
.L_10:
        /*001c*/ 	.word	0x00000000
        /*0020*/ 	.short	0x0001
        /*0022*/ 	.short	0x0008
        /*0024*/ 	.byte	0x00, 0xf5, 0x21, 0x00


	//----- nvinfo : EIATTR_KPARAM_INFO
	.align		4
.L_11:
        /*0028*/ 	.byte	0x04, 0x17
        /*002a*/ 	.short	(.L_13 - .L_12)
.L_12:
        /*002c*/ 	.word	0x00000000
        /*0030*/ 	.short	0x0000
        /*0032*/ 	.short	0x0000
        /*0034*/ 	.byte	0x00, 0xf5, 0x21, 0x00


	//----- nvinfo : EIATTR_SPARSE_MMA_MASK
	.align		4
.L_13:
        /*0038*/ 	.byte	0x03, 0x50
        /*003a*/ 	.short	0x0000


	//----- nvinfo : EIATTR_MAXREG_COUNT
	.align		4
        /*003c*/ 	.byte	0x03, 0x1b
        /*003e*/ 	.short	0x00ff


	//----- nvinfo : EIATTR_MERCURY_ISA_VERSION
	.align		4
        /*0040*/ 	.byte	0x03, 0x5f
        /*0042*/ 	.short	0x0101


	//----- nvinfo : EIATTR_VRC_CTA_INIT_COUNT
	.align		4
        /*0044*/ 	.byte	0x02, 0x4a
	.zero		1
	.zero		1


	//----- nvinfo : EIATTR_EXIT_INSTR_OFFSETS
	.align		4
        /*0048*/ 	.byte	0x04, 0x1c
        /*004a*/ 	.short	(.L_15 - .L_14)


	//   ....[0]....
.L_14:
        /*004c*/ 	.word	0x00000060


	//   ....[1]....
        /*0050*/ 	.word	0x000001a0


	//----- nvinfo : EIATTR_CBANK_PARAM_SIZE
	.align		4
.L_15:
        /*0054*/ 	.byte	0x03, 0x19
        /*0056*/ 	.short	0x0018


	//----- nvinfo : EIATTR_PARAM_CBANK
	.align		4
        /*0058*/ 	.byte	0x04, 0x0a
        /*005a*/ 	.short	(.L_17 - .L_16)
	.align		4
.L_16:
        /*005c*/ 	.word	index@(.nv.constant0._Z6conv1dPfS_S_)
        /*0060*/ 	.short	0x0380
        /*0062*/ 	.short	0x0018


	//----- nvinfo : EIATTR_SW_WAR
	.align		4
.L_17:
        /*0064*/ 	.byte	0x04, 0x36
        /*0066*/ 	.short	(.L_19 - .L_18)
.L_18:
        /*0068*/ 	.word	0x00000008
.L_19:


//--------------------- .nv.callgraph             --------------------------
	.section	.nv.callgraph,"",@"SHT_CUDA_CALLGRAPH"
	.align	4
	.sectionentsize	8
	.align		4
        /*0000*/ 	.word	0x00000000
	.align		4
        /*0004*/ 	.word	0xffffffff
	.align		4
        /*0008*/ 	.word	0x00000000
	.align		4
        /*000c*/ 	.word	0xfffffffe
	.align		4
        /*0010*/ 	.word	0x00000000
	.align		4
        /*0014*/ 	.word	0xfffffffd
	.align		4
        /*0018*/ 	.word	0x00000000
	.align		4
        /*001c*/ 	.word	0xfffffffc


//--------------------- .text._Z6conv1dPfS_S_     --------------------------
	.section	.text._Z6conv1dPfS_S_,"ax",@progbits
	.align	128
        .global         _Z6conv1dPfS_S_
        .type           _Z6conv1dPfS_S_,@function
        .size           _Z6conv1dPfS_S_,(.L_x_1 - _Z6conv1dPfS_S_)
        .other          _Z6conv1dPfS_S_,@"STO_CUDA_ENTRY STV_DEFAULT"
_Z6conv1dPfS_S_:
.text._Z6conv1dPfS_S_:
[----:B------:R-:W-:Y:S01]  /*0000*/  LDC R1, c[0x0][0x37c] ;  /* 0x0000df00ff017b82 */ /* 0x000fe20000000800 */
[----:B------:R-:W0:Y:S07]  /*0010*/  S2R R0, SR_TID.X ;  /* 0x0000000000007919 */ /* 0x000e2e0000002100 */
[----:B------:R-:W0:Y:S08]  /*0020*/  S2UR UR4, SR_CTAID.X ;  /* 0x00000000000479c3 */ /* 0x000e300000002500 */
[----:B------:R-:W0:Y:S02]  /*0030*/  LDC R9, c[0x0][0x360] ;  /* 0x0000d800ff097b82 */ /* 0x000e240000000800 */
[----:B0-----:R-:W-:-:S05]  /*0040*/  IMAD R9, R9, UR4, R0 ;  /* 0x0000000409097c24 */ /* 0x001fca000f8e0200 */
[----:B------:R-:W-:-:S13]  /*0050*/  ISETP.GT.AND P0, PT, R9, 0x137, PT ;  /* 0x000001370900780c */ /* 0x000fda0003f04270 */
[----:B------:R-:W-:Y:S05]  /*0060*/  @P0 EXIT ;  /* 0x000000000000094d */ /* 0x000fea0003800000 */
[----:B------:R-:W0:Y:S01]  /*0070*/  LDC.64 R2, c[0x0][0x390] ;  /* 0x0000e400ff027b82 */ /* 0x000e220000000a00 */
[----:B------:R-:W1:Y:S07]  /*0080*/  LDCU.64 UR4, c[0x0][0x358] ;  /* 0x00006b00ff0477ac */ /* 0x000e6e0008000a00 */
[----:B------:R-:W2:Y:S08]  /*0090*/  LDC.64 R4, c[0x0][0x380] ;  /* 0x0000e000ff047b82 */ /* 0x000eb00000000a00 */
[----:B------:R-:W3:Y:S01]  /*00a0*/  LDC.64 R6, c[0x0][0x388] ;  /* 0x0000e200ff067b82 */ /* 0x000ee20000000a00 */
[----:B0-----:R-:W-:-:S05]  /*00b0*/  IMAD.WIDE R2, R9, 0x4, R2 ;  /* 0x0000000409027825 */ /* 0x001fca00078e0202 */
[----:B-1----:R-:W-:Y:S01]  /*00c0*/  STG.E desc[UR4][R2.64], RZ ;  /* 0x000000ff02007986 */ /* 0x002fe2000c101904 */
[----:B--2---:R-:W-:-:S05]  /*00d0*/  IMAD.WIDE R4, R9, 0x4, R4 ;  /* 0x0000000409047825 */ /* 0x004fca00078e0204 */
[----:B------:R-:W2:Y:S04]  /*00e0*/  LDG.E R0, desc[UR4][R4.64] ;  /* 0x0000000404007981 */ /* 0x000ea8000c1e1900 */
[----:B---3--:R-:W2:Y:S02]  /*00f0*/  LDG.E R9, desc[UR4][R6.64] ;  /* 0x0000000406097981 */ /* 0x008ea4000c1e1900 */
[----:B--2---:R-:W-:-:S05]  /*0100*/  FFMA R9, R0, R9, RZ ;  /* 0x0000000900097223 */ /* 0x004fca00000000ff */
[----:B------:R-:W-:Y:S04]  /*0110*/  STG.E desc[UR4][R2.64], R9 ;  /* 0x0000000902007986 */ /* 0x000fe8000c101904 */
[----:B------:R-:W2:Y:S04]  /*0120*/  LDG.E R0, desc[UR4][R4.64+0x4] ;  /* 0x0000040404007981 */ /* 0x000ea8000c1e1900 */
[----:B------:R-:W2:Y:S02]  /*0130*/  LDG.E R8, desc[UR4][R6.64+0x4] ;  /* 0x0000040406087981 */ /* 0x000ea4000c1e1900 */
[----:B--2---:R-:W-:-:S05]  /*0140*/  FFMA R11, R0, R8, R9 ;  /* 0x00000008000b7223 */ /* 0x004fca0000000009 */
[----:B------:R-:W-:Y:S04]  /*0150*/  STG.E desc[UR4][R2.64], R11 ;  /* 0x0000000b02007986 */ /* 0x000fe8000c101904 */
[----:B------:R-:W2:Y:S04]  /*0160*/  LDG.E R0, desc[UR4][R4.64+0x8] ;  /* 0x0000080404007981 */ /* 0x000ea8000c1e1900 */
[----:B------:R-:W2:Y:S02]  /*0170*/  LDG.E R8, desc[UR4][R6.64+0x8] ;  /* 0x0000080406087981 */ /* 0x000ea4000c1e1900 */
[----:B--2---:R-:W-:-:S05]  /*0180*/  FFMA R13, R0, R8, R11 ;  /* 0x00000008000d7223 */ /* 0x004fca000000000b */
[----:B------:R-:W-:Y:S01]  /*0190*/  STG.E desc[UR4][R2.64], R13 ;  /* 0x0000000d02007986 */ /* 0x000fe2000c101904 */
[----:B------:R-:W-:Y:S05]  /*01a0*/  EXIT ;  /* 0x000000000000794d */ /* 0x000fea0003800000 */
.L_x_0:
[----:B------:R-:W-:-:S00]  /*01b0*/  BRA `(.L_x_0) ;  /* 0xfffffffc00fc7947 */ /* 0x000fc0000383ffff */
[----:B------:R-:W-:-:S00]  /*01c0*/  NOP ;  /* 0x0000000000007918 */ /* 0x000fc00000000000 */
        /* <DEDUP_REMOVED lines=11> */
.L_x_1:


//--------------------- .nv.shared.reserved.0     --------------------------
	.section	.nv.shared.reserved.0,"aw",@nobits
	.weak		__nv_reservedSMEM_offset_0_alias
	.size		__nv_reservedSMEM_offset_0_alias, 0, 64
	.other		__nv_reservedSMEM_offset_0_alias,@"STO_CUDA_RESERVED_SHARED STV_DEFAULT"
__nv_reservedSMEM_offset_0_alias:
	.zero		0
	.zero		64


//--------------------- .nv.constant0._Z6conv1dPfS_S_ --------------------------
	.section	.nv.constant0._Z6conv1dPfS_S_,"a",@progbits
	.sectionflags	@""
	.align	4
.nv.constant0._Z6conv1dPfS_S_:
	.zero		920


//--------------------- SYMBOLS --------------------------

	.type		.nv.reservedSmem.offset0,@object
	.size		.nv.reservedSmem.offset0,0x4
